	.headerflags	@"EF_CUDA_TEXMODE_UNIFIED EF_CUDA_64BIT_ADDRESS EF_CUDA_SM86 EF_CUDA_VIRTUAL_SM(EF_CUDA_SM86)"
	.elftype	@"ET_EXEC"


//--------------------- .nv.info                  --------------------------
	.section	.nv.info,"",@"SHT_CUDA_INFO"
	.align	4


	//----- nvinfo : EIATTR_REGCOUNT
	.align		4
        /*0000*/ 	.byte	0x04, 0x2f
        /*0002*/ 	.short	(.L_1 - .L_0)
	.align		4
.L_0:
        /*0004*/ 	.word	index@(triton_poi_fused_add_gelu_6)
        /*0008*/ 	.word	0x00000022


	//----- nvinfo : EIATTR_MIN_STACK_SIZE
	.align		4
.L_1:
        /*000c*/ 	.byte	0x04, 0x12
        /*000e*/ 	.short	(.L_3 - .L_2)
	.align		4
.L_2:
        /*0010*/ 	.word	index@(triton_poi_fused_add_gelu_6)
        /*0014*/ 	.word	0x00000000


	//----- nvinfo : EIATTR_FRAME_SIZE
	.align		4
.L_3:
        /*0018*/ 	.byte	0x04, 0x11
        /*001a*/ 	.short	(.L_5 - .L_4)
	.align		4
.L_4:
        /*001c*/ 	.word	index@(triton_poi_fused_add_gelu_6)
        /*0020*/ 	.word	0x00000000


	//----- nvinfo : EIATTR_MIN_STACK_SIZE
	.align		4
.L_5:
        /*0024*/ 	.byte	0x04, 0x12
        /*0026*/ 	.short	(.L_7 - .L_6)
	.align		4
.L_6:
        /*0028*/ 	.word	index@(triton_poi_fused_add_gelu_6)
        /*002c*/ 	.word	0x00000000
.L_7:


//--------------------- .nv.info.triton_poi_fused_add_gelu_6 --------------------------
	.section	.nv.info.triton_poi_fused_add_gelu_6,"",@"SHT_CUDA_INFO"
	.sectionflags	@""
	.align	4


	//----- nvinfo : EIATTR_CUDA_API_VERSION
	.align		4
        /*0000*/ 	.byte	0x04, 0x37
        /*0002*/ 	.short	(.L_9 - .L_8)
.L_8:
        /*0004*/ 	.word	0x0000007c


	//----- nvinfo : EIATTR_SW2861232_WAR
	.align		4
.L_9:
        /*0008*/ 	.byte	0x01, 0x35
	.zero		2


	//----- nvinfo : EIATTR_PARAM_CBANK
	.align		4
        /*000c*/ 	.byte	0x04, 0x0a
        /*000e*/ 	.short	(.L_11 - .L_10)
	.align		4
.L_10:
        /*0010*/ 	.word	index@(.nv.constant0.triton_poi_fused_add_gelu_6)
        /*0014*/ 	.short	0x0160
        /*0016*/ 	.short	0x0040


	//----- nvinfo : EIATTR_CBANK_PARAM_SIZE
	.align		4
.L_11:
        /*0018*/ 	.byte	0x03, 0x19
        /*001a*/ 	.short	0x0040


	//----- nvinfo : EIATTR_KPARAM_INFO
	.align		4
        /*001c*/ 	.byte	0x04, 0x17
        /*001e*/ 	.short	(.L_13 - .L_12)
.L_12:
        /*0020*/ 	.word	0x00000000
        /*0024*/ 	.short	0x0007
        /*0026*/ 	.short	0x0038
        /*0028*/ 	.byte	0x00, 0xf4, 0x21, 0x00


	//----- nvinfo : EIATTR_KPARAM_INFO
	.align		4
.L_13:
        /*002c*/ 	.byte	0x04, 0x17
        /*002e*/ 	.short	(.L_15 - .L_14)
.L_14:
        /*0030*/ 	.word	0x00000000
        /*0034*/ 	.short	0x0006
        /*0036*/ 	.short	0x0030
        /*0038*/ 	.byte	0x00, 0xf0, 0x11, 0x00


	//----- nvinfo : EIATTR_KPARAM_INFO
	.align		4
.L_15:
        /*003c*/ 	.byte	0x04, 0x17
        /*003e*/ 	.short	(.L_17 - .L_16)
.L_16:
        /*0040*/ 	.word	0x00000000
        /*0044*/ 	.short	0x0005
        /*0046*/ 	.short	0x0028
        /*0048*/ 	.byte	0x00, 0xf4, 0x21, 0x00


	//----- nvinfo : EIATTR_KPARAM_INFO
	.align		4
.L_17:
        /*004c*/ 	.byte	0x04, 0x17
        /*004e*/ 	.short	(.L_19 - .L_18)
.L_18:
        /*0050*/ 	.word	0x00000000
        /*0054*/ 	.short	0x0004
        /*0056*/ 	.short	0x0020
        /*0058*/ 	.byte	0x00, 0xf4, 0x21, 0x00


	//----- nvinfo : EIATTR_KPARAM_INFO
	.align		4
.L_19:
        /*005c*/ 	.byte	0x04, 0x17
        /*005e*/ 	.short	(.L_21 - .L_20)
.L_20:
        /*0060*/ 	.word	0x00000000
        /*0064*/ 	.short	0x0003
        /*0066*/ 	.short	0x0018
        /*0068*/ 	.byte	0x00, 0xf4, 0x21, 0x00


	//----- nvinfo : EIATTR_KPARAM_INFO
	.align		4
.L_21:
        /*006c*/ 	.byte	0x04, 0x17
        /*006e*/ 	.short	(.L_23 - .L_22)
.L_22:
        /*0070*/ 	.word	0x00000000
        /*0074*/ 	.short	0x0002
        /*0076*/ 	.short	0x0010
        /*0078*/ 	.byte	0x00, 0xf4, 0x21, 0x00


	//----- nvinfo : EIATTR_KPARAM_INFO
	.align		4
.L_23:
        /*007c*/ 	.byte	0x04, 0x17
        /*007e*/ 	.short	(.L_25 - .L_24)
.L_24:
        /*0080*/ 	.word	0x00000000
        /*0084*/ 	.short	0x0001
        /*0086*/ 	.short	0x0008
        /*0088*/ 	.byte	0x00, 0xf4, 0x21, 0x00


	//----- nvinfo : EIATTR_KPARAM_INFO
	.align		4
.L_25:
        /*008c*/ 	.byte	0x04, 0x17
        /*008e*/ 	.short	(.L_27 - .L_26)
.L_26:
        /*0090*/ 	.word	0x00000000
        /*0094*/ 	.short	0x0000
        /*0096*/ 	.short	0x0000
        /*0098*/ 	.byte	0x00, 0xf4, 0x21, 0x00


	//----- nvinfo : EIATTR_MAXREG_COUNT
	.align		4
.L_27:
        /*009c*/ 	.byte	0x03, 0x1b
        /*009e*/ 	.short	0x00ff


	//----- nvinfo : EIATTR_EXIT_INSTR_OFFSETS
	.align		4
        /*00a0*/ 	.byte	0x04, 0x1c
        /*00a2*/ 	.short	(.L_29 - .L_28)


	//   ....[0]....
.L_28:
        /*00a4*/ 	.word	0x00000780


	//----- nvinfo : EIATTR_REQNTID
	.align		4
.L_29:
        /*00a8*/ 	.byte	0x04, 0x10
        /*00aa*/ 	.short	(.L_31 - .L_30)
.L_30:
        /*00ac*/ 	.word	0x00000080
        /*00b0*/ 	.word	0x00000001
        /*00b4*/ 	.word	0x00000001
.L_31:


//--------------------- .nv.callgraph             --------------------------
	.section	.nv.callgraph,"",@"SHT_CUDA_CALLGRAPH"
	.align	4
	.sectionentsize	8
	.align		4
        /*0000*/ 	.word	0x00000000
	.align		4
        /*0004*/ 	.word	0xffffffff
	.align		4
        /*0008*/ 	.word	0x00000000
	.align		4
        /*000c*/ 	.word	0xfffffffe
	.align		4
        /*0010*/ 	.word	0x00000000
	.align		4
        /*0014*/ 	.word	0xfffffffd
	.align		4
        /*0018*/ 	.word	0x00000000
	.align		4
        /*001c*/ 	.word	0xfffffffc


//--------------------- .nv.rel.action            --------------------------
	.section	.nv.rel.action,"",@"SHT_CUDA_RELOCINFO"
	.align	8
	.sectionentsize	8
        /*0000*/ 	.byte	0x73, 0x00, 0x00, 0x00, 0x00, 0x00, 0x00, 0x00, 0x00, 0x00, 0x00, 0x11, 0x25, 0x00, 0x05, 0x36


//--------------------- .nv.constant0.triton_poi_fused_add_gelu_6 --------------------------
	.section	.nv.constant0.triton_poi_fused_add_gelu_6,"a",@progbits
	.sectionflags	@""
	.align	4
.nv.constant0.triton_poi_fused_add_gelu_6:
	.zero		416


//--------------------- .text.triton_poi_fused_add_gelu_6 --------------------------
	.section	.text.triton_poi_fused_add_gelu_6,"ax",@progbits
	.sectionflags	@"SHF_BARRIERS=1"
	.sectioninfo	@"SHI_REGISTERS=34"
	.align	128
        .global         triton_poi_fused_add_gelu_6
        .type           triton_poi_fused_add_gelu_6,@function
        .size           triton_poi_fused_add_gelu_6,(.L_x_1 - triton_poi_fused_add_gelu_6)
        .other          triton_poi_fused_add_gelu_6,@"STO_CUDA_ENTRY STV_DEFAULT"
triton_poi_fused_add_gelu_6:
.text.triton_poi_fused_add_gelu_6:
[----:B------:R-:W-:Y:S02]  /*0000*/  IMAD.MOV.U32 R1, RZ, RZ, c[0x0][0x28] ;  /* 0x00000a00ff017624 */ /* 0x000fe400078e00ff */
[----:B------:R-:W0:Y:S01]  /*0010*/  S2R R20, SR_TID.X ;  /* 0x0000000000147919 */ /* 0x000e220000002100 */
[----:B------:R-:W-:Y:S01]  /*0020*/  IMAD.MOV.U32 R15, RZ, RZ, 0x2 ;  /* 0x00000002ff0f7424 */ /* 0x000fe200078e00ff */
[----:B------:R-:W-:Y:S02]  /*0030*/  ULDC.64 UR4, c[0x0][0x118] ;  /* 0x0000460000047ab9 */ /* 0x000fe40000000a00 */
[----:B------:R-:W1:Y:S01]  /*0040*/  S2R R0, SR_CTAID.X ;  /* 0x0000000000007919 */ /* 0x000e620000002500 */
[----:B0-----:R-:W-:Y:S02]  /*0050*/  IMAD.SHL.U32 R21, R20, 0x8, RZ ;  /* 0x0000000814157824 */ /* 0x001fe400078e00ff */
[----:B-1----:R-:W-:-:S03]  /*0060*/  IMAD.SHL.U32 R0, R0, 0x400, RZ ;  /* 0x0000040000007824 */ /* 0x002fc600078e00ff */
[----:B------:R-:W-:-:S04]  /*0070*/  LOP3.LUT R21, R21, 0x3f8, RZ, 0xc0, !PT ;  /* 0x000003f815157812 */ /* 0x000fc800078ec0ff */
[----:B------:R-:W-:-:S05]  /*0080*/  LOP3.LUT R19, R21, R0, RZ, 0xfc, !PT ;  /* 0x0000000015137212 */ /* 0x000fca00078efcff */
[----:B------:R-:W-:-:S05]  /*0090*/  IMAD.HI R2, R19, 0x2aaaaaab, RZ ;  /* 0x2aaaaaab13027827 */ /* 0x000fca00078e02ff */
[----:B------:R-:W-:-:S04]  /*00a0*/  SHF.R.U32.HI R3, RZ, 0x1f, R2 ;  /* 0x0000001fff037819 */ /* 0x000fc80000011602 */
[----:B------:R-:W-:-:S05]  /*00b0*/  LEA.HI.SX32 R6, R2, R3, 0x15 ;  /* 0x0000000302067211 */ /* 0x000fca00078faaff */
[----:B------:R-:W-:-:S05]  /*00c0*/  IMAD.WIDE R12, R6, R15, c[0x0][0x168] ;  /* 0x00005a00060c7625 */ /* 0x000fca00078e020f */
[----:B------:R0:W2:Y:S01]  /*00d0*/  LDG.E.EL.U16 R23, [R12.64] ;  /* 0x000000040c177981 */ /* 0x0000a2000c2e1500 */
[----:B------:R-:W-:-:S05]  /*00e0*/  IMAD.WIDE R16, R6, R15, c[0x0][0x170] ;  /* 0x00005c0006107625 */ /* 0x000fca00078e020f */
[----:B------:R1:W3:Y:S01]  /*00f0*/  LDG.E.EL.U16 R22, [R16.64] ;  /* 0x0000000410167981 */ /* 0x0002e2000c2e1500 */
[----:B------:R-:W-:Y:S01]  /*0100*/  MOV R2, 0x4 ;  /* 0x0000000400027802 */ /* 0x000fe20000000f00 */
[----:B------:R-:W-:Y:S01]  /*0110*/  IMAD R14, R6, -0x3000, R19 ;  /* 0xffffd000060e7824 */ /* 0x000fe200078e0213 */
[----:B------:R-:W-:Y:S02]  /*0120*/  SHF.R.S32.HI R3, RZ, 0x1f, R0 ;  /* 0x0000001fff037819 */ /* 0x000fe40000011400 */
[C---:B------:R-:W-:Y:S01]  /*0130*/  LEA R18, P0, R19.reuse, c[0x0][0x160], 0x2 ;  /* 0x0000580013127a11 */ /* 0x040fe200078010ff */
[----:B------:R-:W-:-:S03]  /*0140*/  IMAD.WIDE R4, R19, R2, c[0x0][0x160] ;  /* 0x0000580013047625 */ /* 0x000fc600078e0202 */
[----:B------:R-:W-:Y:S01]  /*0150*/  LEA.HI.X R19, R19, c[0x0][0x164], R3, 0x2, P0 ;  /* 0x0000590013137a11 */ /* 0x000fe200000f1403 */
[CC--:B------:R-:W-:Y:S02]  /*0160*/  IMAD.WIDE R8, R14.reuse, R15.reuse, c[0x0][0x178] ;  /* 0x00005e000e087625 */ /* 0x0c0fe400078e020f */
[----:B------:R-:W4:Y:S02]  /*0170*/  LDG.E.128 R4, [R4.64] ;  /* 0x0000000404047981 */ /* 0x000f24000c1e1d00 */
[----:B------:R-:W-:Y:S02]  /*0180*/  IMAD.WIDE R14, R14, R15, c[0x0][0x180] ;  /* 0x000060000e0e7625 */ /* 0x000fe400078e020f */
[----:B------:R-:W5:Y:S04]  /*0190*/  LDG.E.EL.128 R8, [R8.64] ;  /* 0x0000000408087981 */ /* 0x000f68000c2e1d00 */
[----:B-1----:R-:W4:Y:S04]  /*01a0*/  LDG.E.128 R16, [R18.64+0x10] ;  /* 0x0000100412107981 */ /* 0x002f28000c1e1d00 */
[----:B0-----:R-:W4:Y:S01]  /*01b0*/  LDG.E.EL.128 R12, [R14.64] ;  /* 0x000000040e0c7981 */ /* 0x001f22000c2e1d00 */
[----:B------:R-:W-:-:S02]  /*01c0*/  IMAD.SHL.U32 R20, R20, 0x4, RZ ;  /* 0x0000000414147824 */ /* 0x000fc400078e00ff */
[C---:B--2---:R-:W-:Y:S02]  /*01d0*/  IMAD.U32 R25, R23.reuse, 0x10000, RZ ;  /* 0x0001000017197824 */ /* 0x044fe400078e00ff */
[----:B------:R-:W-:-:S03]  /*01e0*/  IMAD.U32 R24, R23, 0x10000, RZ ;  /* 0x0001000017187824 */ /* 0x000fc600078e00ff */
[----:B------:R-:W-:Y:S02]  /*01f0*/  FSETP.GE.AND P1, PT, R25, RZ, PT ;  /* 0x000000ff1900720b */ /* 0x000fe40003f26000 */
[----:B------:R-:W-:Y:S02]  /*0200*/  FSETP.GE.AND P0, PT, R24, RZ, PT ;  /* 0x000000ff1800720b */ /* 0x000fe40003f06000 */
[C---:B------:R-:W-:Y:S02]  /*0210*/  SEL R24, R23.reuse, RZ, !P1 ;  /* 0x000000ff17187207 */ /* 0x040fe40004800000 */
[----:B------:R-:W-:Y:S01]  /*0220*/  SEL R23, R23, RZ, !P0 ;  /* 0x000000ff17177207 */ /* 0x000fe20004000000 */
[----:B---3--:R-:W-:-:S03]  /*0230*/  IMAD.U32 R25, R22, 0x10000, RZ ;  /* 0x0001000016197824 */ /* 0x008fc600078e00ff */
[----:B------:R-:W-:Y:S01]  /*0240*/  SHF.L.U32 R23, R23, 0x10, RZ ;  /* 0x0000001017177819 */ /* 0x000fe200000006ff */
[----:B------:R-:W-:Y:S01]  /*0250*/  IMAD.U32 R24, R24, 0x10000, RZ ;  /* 0x0001000018187824 */ /* 0x000fe200078e00ff */
[C---:B------:R-:W-:Y:S02]  /*0260*/  FSETP.GTU.AND P0, PT, R25.reuse, RZ, PT ;  /* 0x000000ff1900720b */ /* 0x040fe40003f0c000 */
[----:B------:R-:W-:Y:S01]  /*0270*/  FSETP.GTU.AND P2, PT, R25, RZ, PT ;  /* 0x000000ff1900720b */ /* 0x000fe20003f4c000 */
[----:B------:R-:W-:Y:S01]  /*0280*/  FADD R27, RZ, -R23 ;  /* 0x80000017ff1b7221 */ /* 0x000fe20000000000 */
[----:B------:R-:W-:Y:S01]  /*0290*/  FADD R28, RZ, -R24 ;  /* 0x80000018ff1c7221 */ /* 0x000fe20000000000 */
[C---:B------:R-:W-:Y:S02]  /*02a0*/  SEL R23, R22.reuse, RZ, P0 ;  /* 0x000000ff16177207 */ /* 0x040fe40000000000 */
[----:B------:R-:W-:Y:S02]  /*02b0*/  SEL R22, R22, RZ, P2 ;  /* 0x000000ff16167207 */ /* 0x000fe40001000000 */
[----:B------:R-:W-:-:S02]  /*02c0*/  FSETP.NAN.AND P1, PT, R27, R27, PT ;  /* 0x0000001b1b00720b */ /* 0x000fc40003f28000 */
[----:B------:R-:W-:Y:S01]  /*02d0*/  FSETP.NAN.AND P0, PT, R28, R28, PT ;  /* 0x0000001c1c00720b */ /* 0x000fe20003f08000 */
[----:B------:R-:W-:Y:S02]  /*02e0*/  IMAD.U32 R22, R22, 0x10000, RZ ;  /* 0x0001000016167824 */ /* 0x000fe400078e00ff */
[----:B------:R-:W-:-:S03]  /*02f0*/  IMAD.U32 R23, R23, 0x10000, RZ ;  /* 0x0001000017177824 */ /* 0x000fc600078e00ff */
[----:B------:R-:W-:Y:S02]  /*0300*/  FSETP.GT.AND P2, PT, R27, R22, PT ;  /* 0x000000161b00720b */ /* 0x000fe40003f44000 */
[----:B------:R-:W-:-:S03]  /*0310*/  FSETP.GT.AND P3, PT, R28, R23, PT ;  /* 0x000000171c00720b */ /* 0x000fc60003f64000 */
[----:B------:R-:W-:Y:S02]  /*0320*/  @!P1 FSEL R27, R27, R22, P2 ;  /* 0x000000161b1b9208 */ /* 0x000fe40001000000 */
[----:B------:R-:W-:-:S03]  /*0330*/  @!P0 FSEL R28, R28, R23, P3 ;  /* 0x000000171c1c8208 */ /* 0x000fc60001800000 */
[----:B------:R-:W-:Y:S02]  /*0340*/  FMUL R27, R27, 0.0078740157186985015869 ;  /* 0x3c0102041b1b7820 */ /* 0x000fe40000400000 */
[----:B------:R-:W-:-:S03]  /*0350*/  FMUL R28, R28, 0.0078740157186985015869 ;  /* 0x3c0102041c1c7820 */ /* 0x000fc60000400000 */
[C---:B------:R-:W-:Y:S02]  /*0360*/  FSETP.GT.AND P1, PT, R27.reuse, 9.9999997473787516356e-06, PT ;  /* 0x3727c5ac1b00780b */ /* 0x040fe40003f24000 */
[C---:B------:R-:W-:Y:S02]  /*0370*/  FSETP.GT.AND P0, PT, R28.reuse, 9.9999997473787516356e-06, PT ;  /* 0x3727c5ac1c00780b */ /* 0x040fe40003f04000 */
[----:B------:R-:W-:Y:S02]  /*0380*/  FSETP.NAN.AND P2, PT, R27, R27, PT ;  /* 0x0000001b1b00720b */ /* 0x000fe40003f48000 */
[----:B------:R-:W-:Y:S02]  /*0390*/  FSETP.NAN.AND P3, PT, R28, R28, PT ;  /* 0x0000001c1c00720b */ /* 0x000fe40003f68000 */
[----:B----4-:R-:W-:Y:S01]  /*03a0*/  I2FP.F32.S32 R6, R6 ;  /* 0x0000000600067245 */ /* 0x010fe20000201400 */
[----:B-----5:R-:W-:Y:S01]  /*03b0*/  IMAD.U32 R24, R9, 0x10000, RZ ;  /* 0x0001000009187824 */ /* 0x020fe200078e00ff */
[----:B------:R-:W-:-:S03]  /*03c0*/  I2FP.F32.S32 R5, R5 ;  /* 0x0000000500057245 */ /* 0x000fc60000201400 */
[----:B------:R-:W-:Y:S01]  /*03d0*/  @!P1 FSEL R27, R27, 9.9999997473787516356e-06, P2 ;  /* 0x3727c5ac1b1b9808 */ /* 0x000fe20001000000 */
[----:B------:R-:W-:Y:S01]  /*03e0*/  IMAD.U32 R26, R8, 0x10000, RZ ;  /* 0x00010000081a7824 */ /* 0x000fe200078e00ff */
[----:B------:R-:W-:Y:S01]  /*03f0*/  I2FP.F32.S32 R25, R7 ;  /* 0x0000000700197245 */ /* 0x000fe20000201400 */
[----:B------:R-:W-:Y:S01]  /*0400*/  IMAD.U32 R31, R12, 0x10000, RZ ;  /* 0x000100000c1f7824 */ /* 0x000fe200078e00ff */
[----:B------:R-:W-:Y:S02]  /*0410*/  PRMT R22, R9, 0x7632, R22 ;  /* 0x0000763209167816 */ /* 0x000fe40000000016 */
[----:B------:R-:W-:Y:S02]  /*0420*/  I2FP.F32.S32 R17, R17 ;  /* 0x0000001100117245 */ /* 0x000fe40000201400 */
[----:B------:R-:W-:Y:S01]  /*0430*/  @!P0 FSEL R28, R28, 9.9999997473787516356e-06, P3 ;  /* 0x3727c5ac1c1c8808 */ /* 0x000fe20001800000 */
[----:B------:R-:W-:Y:S01]  /*0440*/  FMUL R6, R6, R27 ;  /* 0x0000001b06067220 */ /* 0x000fe20000400000 */
[----:B------:R-:W-:-:S02]  /*0450*/  I2FP.F32.S32 R4, R4 ;  /* 0x0000000400047245 */ /* 0x000fc40000201400 */
[----:B------:R-:W-:Y:S02]  /*0460*/  PRMT R23, R8, 0x7632, R23 ;  /* 0x0000763208177816 */ /* 0x000fe40000000017 */
[C---:B------:R-:W-:Y:S02]  /*0470*/  PRMT R7, R10.reuse, 0x7632, R7 ;  /* 0x000076320a077816 */ /* 0x040fe40000000007 */
[----:B------:R-:W-:Y:S01]  /*0480*/  SHF.L.U32 R9, R10, 0x10, RZ ;  /* 0x000000100a097819 */ /* 0x000fe200000006ff */
[----:B------:R-:W-:Y:S01]  /*0490*/  IMAD.U32 R10, R11, 0x10000, RZ ;  /* 0x000100000b0a7824 */ /* 0x000fe200078e00ff */
[----:B------:R-:W-:Y:S02]  /*04a0*/  PRMT R30, R12, 0x7632, R30 ;  /* 0x000076320c1e7816 */ /* 0x000fe4000000001e */
[C---:B------:R-:W-:Y:S01]  /*04b0*/  PRMT R29, R13.reuse, 0x7632, R29 ;  /* 0x000076320d1d7816 */ /* 0x040fe2000000001d */
[----:B------:R-:W-:Y:S01]  /*04c0*/  IMAD.U32 R13, R13, 0x10000, RZ ;  /* 0x000100000d0d7824 */ /* 0x000fe200078e00ff */
[----:B------:R-:W-:-:S02]  /*04d0*/  I2FP.F32.S32 R16, R16 ;  /* 0x0000001000107245 */ /* 0x000fc40000201400 */
[----:B------:R-:W-:Y:S02]  /*04e0*/  I2FP.F32.S32 R19, R19 ;  /* 0x0000001300137245 */ /* 0x000fe40000201400 */
[----:B------:R-:W-:Y:S02]  /*04f0*/  PRMT R8, R11, 0x7632, R8 ;  /* 0x000076320b087816 */ /* 0x000fe40000000008 */
[C---:B------:R-:W-:Y:S02]  /*0500*/  PRMT R12, R14.reuse, 0x7632, R12 ;  /* 0x000076320e0c7816 */ /* 0x040fe4000000000c */
[----:B------:R-:W-:Y:S02]  /*0510*/  I2FP.F32.S32 R18, R18 ;  /* 0x0000001200127245 */ /* 0x000fe40000201400 */
[----:B------:R-:W-:Y:S01]  /*0520*/  PRMT R11, R15, 0x7632, R11 ;  /* 0x000076320f0b7816 */ /* 0x000fe2000000000b */
[-C--:B------:R-:W-:Y:S01]  /*0530*/  FMUL R5, R5, R28.reuse ;  /* 0x0000001c05057220 */ /* 0x080fe20000400000 */
[-C--:B------:R-:W-:Y:S01]  /*0540*/  FMUL R25, R25, R28.reuse ;  /* 0x0000001c19197220 */ /* 0x080fe20000400000 */
[-C--:B------:R-:W-:Y:S01]  /*0550*/  FMUL R17, R17, R28.reuse ;  /* 0x0000001c11117220 */ /* 0x080fe20000400000 */
[----:B------:R-:W-:Y:S01]  /*0560*/  SHF.L.U32 R14, R14, 0x10, RZ ;  /* 0x000000100e0e7819 */ /* 0x000fe200000006ff */
[-C--:B------:R-:W-:Y:S01]  /*0570*/  FMUL R4, R4, R27.reuse ;  /* 0x0000001b04047220 */ /* 0x080fe20000400000 */
[-C--:B------:R-:W-:Y:S01]  /*0580*/  FMUL R16, R16, R27.reuse ;  /* 0x0000001b10107220 */ /* 0x080fe20000400000 */
[----:B------:R-:W-:Y:S01]  /*0590*/  FMUL R28, R19, R28 ;  /* 0x0000001c131c7220 */ /* 0x000fe20000400000 */
[----:B------:R-:W-:Y:S01]  /*05a0*/  FFMA R6, R24, R6, R13 ;  /* 0x0000000618067223 */ /* 0x000fe2000000000d */
[----:B------:R-:W-:Y:S01]  /*05b0*/  FMUL R27, R18, R27 ;  /* 0x0000001b121b7220 */ /* 0x000fe20000400000 */
[----:B------:R-:W-:Y:S01]  /*05c0*/  SHF.L.U32 R22, R22, 0x10, RZ ;  /* 0x0000001016167819 */ /* 0x000fe200000006ff */
[----:B------:R-:W-:Y:S01]  /*05d0*/  IMAD.U32 R19, R12, 0x10000, RZ ;  /* 0x000100000c137824 */ /* 0x000fe200078e00ff */
[----:B------:R-:W-:Y:S01]  /*05e0*/  SHF.L.U32 R13, R8, 0x10, RZ ;  /* 0x00000010080d7819 */ /* 0x000fe200000006ff */
[----:B------:R-:W-:-:S02]  /*05f0*/  IMAD.U32 R15, R15, 0x10000, RZ ;  /* 0x000100000f0f7824 */ /* 0x000fc400078e00ff */
[----:B------:R-:W-:Y:S02]  /*0600*/  IMAD.U32 R23, R23, 0x10000, RZ ;  /* 0x0001000017177824 */ /* 0x000fe400078e00ff */
[----:B------:R-:W-:Y:S02]  /*0610*/  IMAD.U32 R30, R30, 0x10000, RZ ;  /* 0x000100001e1e7824 */ /* 0x000fe400078e00ff */
[----:B------:R-:W-:Y:S02]  /*0620*/  IMAD.U32 R29, R29, 0x10000, RZ ;  /* 0x000100001d1d7824 */ /* 0x000fe400078e00ff */
[----:B------:R-:W-:Y:S02]  /*0630*/  IMAD.U32 R18, R7, 0x10000, RZ ;  /* 0x0001000007127824 */ /* 0x000fe400078e00ff */
[----:B------:R-:W-:Y:S01]  /*0640*/  IMAD.U32 R12, R11, 0x10000, RZ ;  /* 0x000100000b0c7824 */ /* 0x000fe200078e00ff */
[----:B------:R-:W-:Y:S01]  /*0650*/  FFMA R8, R9, R16, R14 ;  /* 0x0000001009087223 */ /* 0x000fe2000000000e */
[----:B------:R-:W-:Y:S01]  /*0660*/  FFMA R4, R26, R4, R31 ;  /* 0x000000041a047223 */ /* 0x000fe2000000001f */
[----:B------:R-:W-:Y:S01]  /*0670*/  FFMA R5, R23, R5, R30 ;  /* 0x0000000517057223 */ /* 0x000fe2000000001e */
[----:B------:R-:W-:Y:S01]  /*0680*/  FFMA R7, R22, R25, R29 ;  /* 0x0000001916077223 */ /* 0x000fe2000000001d */
[----:B------:R-:W-:Y:S01]  /*0690*/  FFMA R9, R18, R17, R19 ;  /* 0x0000001112097223 */ /* 0x000fe20000000013 */
[----:B------:R-:W-:Y:S01]  /*06a0*/  FFMA R10, R10, R27, R15 ;  /* 0x0000001b0a0a7223 */ /* 0x000fe2000000000f */
[----:B------:R-:W-:-:S02]  /*06b0*/  FFMA R11, R13, R28, R12 ;  /* 0x0000001c0d0b7223 */ /* 0x000fc4000000000c */
[----:B------:R-:W-:Y:S04]  /*06c0*/  STS.128 [R21.X4], R4 ;  /* 0x0000000415007388 */ /* 0x000fe80000004c00 */
[----:B------:R-:W-:Y:S01]  /*06d0*/  STS.128 [R21.X4+0x10], R8 ;  /* 0x0000100815007388 */ /* 0x000fe20000004c00 */
[----:B------:R-:W-:-:S03]  /*06e0*/  LOP3.LUT R25, R20, 0x1fc, RZ, 0xc0, !PT ;  /* 0x000001fc14197812 */ /* 0x000fc600078ec0ff */
[----:B------:R-:W-:Y:S06]  /*06f0*/  BAR.SYNC.DEFER_BLOCKING 0x0 ;  /* 0x0000000000007b1d */ /* 0x000fec0000010000 */
[----:B------:R-:W0:Y:S04]  /*0700*/  LDS.128 R16, [R25.X4] ;  /* 0x0000000019107984 */ /* 0x000e280000004c00 */
[----:B------:R-:W1:Y:S01]  /*0710*/  LDS.128 R12, [R25.X4+0x800] ;  /* 0x00080000190c7984 */ /* 0x000e620000004c00 */
[----:B------:R-:W-:-:S04]  /*0720*/  LOP3.LUT R0, R25, R0, RZ, 0xfc, !PT ;  /* 0x0000000019007212 */ /* 0x000fc800078efcff */
[----:B------:R-:W-:-:S04]  /*0730*/  LEA R22, P0, R0, c[0x0][0x188], 0x2 ;  /* 0x0000620000167a11 */ /* 0x000fc800078010ff */
[C---:B------:R-:W-:Y:S01]  /*0740*/  LEA.HI.X R23, R0.reuse, c[0x0][0x18c], R3, 0x2, P0 ;  /* 0x0000630000177a11 */ /* 0x040fe200000f1403 */
[----:B------:R-:W-:-:S05]  /*0750*/  IMAD.WIDE R2, R0, R2, c[0x0][0x188] ;  /* 0x0000620000027625 */ /* 0x000fca00078e0202 */
[----:B0-----:R-:W-:Y:S04]  /*0760*/  STG.E.128 [R2.64], R16 ;  /* 0x0000001002007986 */ /* 0x001fe8000c101d04 */
[----:B-1----:R-:W-:Y:S01]  /*0770*/  STG.E.128 [R22.64+0x800], R12 ;  /* 0x0008000c16007986 */ /* 0x002fe2000c101d04 */
[----:B------:R-:W-:Y:S05]  /*0780*/  EXIT ;  /* 0x000000000000794d */ /* 0x000fea0003800000 */
.L_x_0:
[----:B------:R-:W-:-:S00]  /*0790*/  BRA `(.L_x_0) ;  /* 0xfffffff000007947 */ /* 0x000fc0000383ffff */
[----:B------:R-:W-:-:S00]  /*07a0*/  NOP ;  /* 0x0000000000007918 */ /* 0x000fc00000000000 */
        /* <DEDUP_REMOVED lines=13> */
.L_x_1:


//--------------------- .nv.shared.triton_poi_fused_add_gelu_6 --------------------------
	.section	.nv.shared.triton_poi_fused_add_gelu_6,"aw",@nobits
	.sectionflags	@""
	.align	16
